//
// Generated by NVIDIA NVVM Compiler
//
// Compiler Build ID: CL-36424714
// Cuda compilation tools, release 13.0, V13.0.88
// Based on NVVM 20.0.0
//

.version 9.0
.target sm_100
.address_size 64

	// .globl	_Z5max_nPKf
.global .align 4 .f32 sum_arr;
.global .align 4 .f32 max_val = 0f00800000;
// _ZZ5max_nPKfE10shared_max has been demoted
// _ZZ8exponentPfPKfE9block_sum has been demoted

.visible .entry _Z5max_nPKf(
	.param .u64 .ptr .align 1 _Z5max_nPKf_param_0
)
{
	.reg .pred 	%p<8>;
	.reg .b32 	%r<45>;
	.reg .b32 	%f<23>;
	.reg .b64 	%rd<13>;
	// demoted variable
	.shared .align 4 .b8 _ZZ5max_nPKfE10shared_max[4096];
	ld.param.u64 	%rd2, [_Z5max_nPKf_param_0];
	cvta.to.global.u64 	%rd1, %rd2;
	mov.u32 	%r1, %tid.x;
	mov.u32 	%r44, %ntid.x;
	add.s32 	%r24, %r1, %r44;
	xor.b32  	%r25, %r24, 33554431;
	div.u32 	%r26, %r25, %r44;
	and.b32  	%r3, %r26, 3;
	setp.eq.s32 	%p1, %r3, 2;
	mov.f32 	%f21, 0fFF7FFFFF;
	mov.u32 	%r39, %r1;
	@%p1 bra 	$L__BB0_3;
	mov.b32 	%r38, 0;
	mov.f32 	%f21, 0fFF7FFFFF;
	mov.u32 	%r39, %r1;
$L__BB0_2:
	.pragma "nounroll";
	mul.wide.u32 	%rd3, %r39, 4;
	add.s64 	%rd4, %rd1, %rd3;
	ld.global.f32 	%f8, [%rd4];
	max.f32 	%f21, %f21, %f8;
	add.s32 	%r39, %r39, %r44;
	add.s32 	%r38, %r38, 1;
	xor.b32  	%r28, %r3, %r38;
	setp.ne.s32 	%p2, %r28, 2;
	@%p2 bra 	$L__BB0_2;
$L__BB0_3:
	shl.b32 	%r29, %r44, 1;
	add.s32 	%r42, %r39, %r29;
	shl.b32 	%r10, %r44, 2;
	mad.lo.s32 	%r41, %r44, 3, %r39;
	add.s32 	%r40, %r44, %r39;
$L__BB0_4:
	mul.wide.u32 	%rd5, %r39, 4;
	add.s64 	%rd6, %rd1, %rd5;
	ld.global.f32 	%f9, [%rd6];
	max.f32 	%f10, %f21, %f9;
	add.s32 	%r30, %r39, %r44;
	mul.wide.u32 	%rd7, %r40, 4;
	add.s64 	%rd8, %rd1, %rd7;
	ld.global.f32 	%f11, [%rd8];
	max.f32 	%f12, %f10, %f11;
	add.s32 	%r31, %r30, %r44;
	mul.wide.u32 	%rd9, %r42, 4;
	add.s64 	%rd10, %rd1, %rd9;
	ld.global.f32 	%f13, [%rd10];
	max.f32 	%f14, %f12, %f13;
	add.s32 	%r32, %r31, %r44;
	mul.wide.u32 	%rd11, %r41, 4;
	add.s64 	%rd12, %rd1, %rd11;
	ld.global.f32 	%f15, [%rd12];
	max.f32 	%f21, %f14, %f15;
	add.s32 	%r39, %r32, %r44;
	add.s32 	%r42, %r42, %r10;
	add.s32 	%r41, %r41, %r10;
	add.s32 	%r40, %r40, %r10;
	setp.lt.u32 	%p3, %r39, 33554432;
	@%p3 bra 	$L__BB0_4;
	shl.b32 	%r33, %r1, 2;
	mov.u32 	%r34, _ZZ5max_nPKfE10shared_max;
	add.s32 	%r21, %r34, %r33;
	st.shared.f32 	[%r21], %f21;
	bar.sync 	0;
	setp.lt.u32 	%p4, %r44, 2;
	@%p4 bra 	$L__BB0_9;
$L__BB0_6:
	shr.u32 	%r23, %r44, 1;
	setp.ge.u32 	%p5, %r1, %r23;
	@%p5 bra 	$L__BB0_8;
	ld.shared.f32 	%f16, [%r21];
	shl.b32 	%r35, %r23, 2;
	add.s32 	%r36, %r21, %r35;
	ld.shared.f32 	%f17, [%r36];
	max.f32 	%f18, %f16, %f17;
	st.shared.f32 	[%r21], %f18;
$L__BB0_8:
	bar.sync 	0;
	setp.gt.u32 	%p6, %r44, 3;
	mov.u32 	%r44, %r23;
	@%p6 bra 	$L__BB0_6;
$L__BB0_9:
	setp.ne.s32 	%p7, %r1, 0;
	@%p7 bra 	$L__BB0_11;
	ld.shared.f32 	%f19, [_ZZ5max_nPKfE10shared_max];
	st.global.f32 	[max_val], %f19;
$L__BB0_11:
	ret;

}
	// .globl	_Z8exponentPfPKf
.visible .entry _Z8exponentPfPKf(
	.param .u64 .ptr .align 1 _Z8exponentPfPKf_param_0,
	.param .u64 .ptr .align 1 _Z8exponentPfPKf_param_1
)
{
	.reg .pred 	%p<3>;
	.reg .b32 	%r<8>;
	.reg .b32 	%f<23>;
	.reg .b64 	%rd<8>;
	// demoted variable
	.shared .align 4 .f32 _ZZ8exponentPfPKfE9block_sum;
	ld.param.u64 	%rd2, [_Z8exponentPfPKf_param_0];
	ld.param.u64 	%rd3, [_Z8exponentPfPKf_param_1];
	mov.u32 	%r3, %ctaid.x;
	mov.u32 	%r4, %ntid.x;
	mov.u32 	%r1, %tid.x;
	mad.lo.s32 	%r2, %r3, %r4, %r1;
	setp.gt.s32 	%p1, %r2, 33554431;
	@%p1 bra 	$L__BB1_4;
	cvta.to.global.u64 	%rd4, %rd2;
	cvta.to.global.u64 	%rd5, %rd3;
	mul.wide.s32 	%rd6, %r2, 4;
	add.s64 	%rd7, %rd5, %rd6;
	ld.global.f32 	%f1, [%rd7];
	ld.global.f32 	%f2, [max_val];
	sub.f32 	%f3, %f1, %f2;
	fma.rn.f32 	%f4, %f3, 0f3BBB989D, 0f3F000000;
	cvt.sat.f32.f32 	%f5, %f4;
	mov.f32 	%f6, 0f4B400001;
	mov.f32 	%f7, 0f437C0000;
	fma.rm.f32 	%f8, %f5, %f7, %f6;
	add.f32 	%f9, %f8, 0fCB40007F;
	neg.f32 	%f10, %f9;
	fma.rn.f32 	%f11, %f3, 0f3FB8AA3B, %f10;
	fma.rn.f32 	%f12, %f3, 0f32A57060, %f11;
	mov.b32 	%r5, %f8;
	shl.b32 	%r6, %r5, 23;
	mov.b32 	%f13, %r6;
	ex2.approx.ftz.f32 	%f14, %f12;
	mul.f32 	%f15, %f14, %f13;
	add.s64 	%rd1, %rd4, %rd6;
	st.global.f32 	[%rd1], %f15;
	setp.ne.s32 	%p2, %r1, 0;
	@%p2 bra 	$L__BB1_3;
	mov.b32 	%r7, 0;
	st.shared.u32 	[_ZZ8exponentPfPKfE9block_sum], %r7;
$L__BB1_3:
	bar.sync 	0;
	ld.global.f32 	%f16, [%rd1];
	atom.shared.add.f32 	%f17, [_ZZ8exponentPfPKfE9block_sum], %f16;
	bar.sync 	0;
	ld.shared.f32 	%f18, [_ZZ8exponentPfPKfE9block_sum];
	atom.global.add.f32 	%f19, [sum_arr], %f18;
	ld.global.f32 	%f20, [%rd1];
	ld.global.f32 	%f21, [sum_arr];
	div.rn.f32 	%f22, %f20, %f21;
	st.global.f32 	[%rd1], %f22;
$L__BB1_4:
	ret;

}


// ===== COMPILED SASS (sm_100) =====

	.target	sm_100

	.elftype	@"ET_EXEC"


//--------------------- .note.nv.tkinfo           --------------------------
	.section	.note.nv.tkinfo,"",@"SHT_NOTE"
	.sectionflags	@"SHF_NOTE_NV_TKINFO"
	.tkinfo
        /*0018*/ 	.word	0x00000002
        /*0030*/ 	.string	""
        /*0030*/ 	.string	"ptxas"
        /*0030*/ 	.string	"Cuda compilation tools, release 13.0, V13.0.88"
        /*0030*/ 	.string	"Build cuda_13.0.r13.0/compiler.36424714_0"
        /*0030*/ 	.string	"-arch sm_100 -m 64 "



//--------------------- .note.nv.cuinfo           --------------------------
	.section	.note.nv.cuinfo,"",@"SHT_NOTE"
	.sectionflags	@"SHF_NOTE_NV_CUINFO"
        /*0018*/ 	.short	0x0002
        /*001a*/ 	.short	0x0064
        /*001c*/ 	.short	0x0082
	.zero		2


//--------------------- .nv.info                  --------------------------
	.section	.nv.info,"",@"SHT_CUDA_INFO"
	.align	4


	//----- nvinfo : EIATTR_REGCOUNT
	.align		4
        /*0000*/ 	.byte	0x04, 0x2f
        /*0002*/ 	.short	(.L_3 - .L_2)
	.align		4
.L_2:
        /*0004*/ 	.word	index@(_Z5max_nPKf)
        /*0008*/ 	.word	0x00000016


	//----- nvinfo : EIATTR_FRAME_SIZE
	.align		4
.L_3:
        /*000c*/ 	.byte	0x04, 0x11
        /*000e*/ 	.short	(.L_5 - .L_4)
	.align		4
.L_4:
        /*0010*/ 	.word	index@(_Z5max_nPKf)
        /*0014*/ 	.word	0x00000000


	//----- nvinfo : EIATTR_REGCOUNT
	.align		4
.L_5:
        /*0018*/ 	.byte	0x04, 0x2f
        /*001a*/ 	.short	(.L_7 - .L_6)
	.align		4
.L_6:
        /*001c*/ 	.word	index@(_Z8exponentPfPKf)
        /*0020*/ 	.word	0x00000010


	//----- nvinfo : EIATTR_FRAME_SIZE
	.align		4
.L_7:
        /*0024*/ 	.byte	0x04, 0x11
        /*0026*/ 	.short	(.L_9 - .L_8)
	.align		4
.L_8:
        /*0028*/ 	.word	index@($__internal_0_$__cuda_sm3x_div_rn_noftz_f32_slowpath)
        /*002c*/ 	.word	0x00000000


	//----- nvinfo : EIATTR_FRAME_SIZE
	.align		4
.L_9:
        /*0030*/ 	.byte	0x04, 0x11
        /*0032*/ 	.short	(.L_11 - .L_10)
	.align		4
.L_10:
        /*0034*/ 	.word	index@(_Z8exponentPfPKf)
        /*0038*/ 	.word	0x00000000


	//----- nvinfo : EIATTR_MIN_STACK_SIZE
	.align		4
.L_11:
        /*003c*/ 	.byte	0x04, 0x12
        /*003e*/ 	.short	(.L_13 - .L_12)
	.align		4
.L_12:
        /*0040*/ 	.word	index@(_Z8exponentPfPKf)
        /*0044*/ 	.word	0x00000000


	//----- nvinfo : EIATTR_MIN_STACK_SIZE
	.align		4
.L_13:
        /*0048*/ 	.byte	0x04, 0x12
        /*004a*/ 	.short	(.L_15 - .L_14)
	.align		4
.L_14:
        /*004c*/ 	.word	index@(_Z5max_nPKf)
        /*0050*/ 	.word	0x00000000
.L_15:


//--------------------- .nv.compat                --------------------------
	.section	.nv.compat,"",@"SHT_CUDA_COMPAT_INFO"
	.align	4
        /*0000*/ 	.byte	0x02, 0x09, 0x00, 0x00, 0x02, 0x02, 0x01, 0x00, 0x02, 0x05, 0x05, 0x00, 0x03, 0x07, 0x01, 0x01
        /*0010*/ 	.byte	0x02, 0x03, 0x00, 0x00, 0x02, 0x06, 0x01, 0x00, 0x04, 0x0b, 0x08, 0x00, 0x01, 0x00, 0x00, 0x00
        /*0020*/ 	.byte	0x00, 0x00, 0x00, 0x00


//--------------------- .nv.info._Z8exponentPfPKf --------------------------
	.section	.nv.info._Z8exponentPfPKf,"",@"SHT_CUDA_INFO"
	.sectionflags	@""
	.align	4


	//----- nvinfo : EIATTR_CUDA_API_VERSION
	.align		4
        /*0000*/ 	.byte	0x04, 0x37
        /*0002*/ 	.short	(.L_17 - .L_16)
.L_16:
        /*0004*/ 	.word	0x00000082


	//----- nvinfo : EIATTR_KPARAM_INFO
	.align		4
.L_17:
        /*0008*/ 	.byte	0x04, 0x17
        /*000a*/ 	.short	(.L_19 - .L_18)
.L_18:
        /*000c*/ 	.word	0x00000000
        /*0010*/ 	.short	0x0001
        /*0012*/ 	.short	0x0008
        /*0014*/ 	.byte	0x00, 0xf5, 0x21, 0x00


	//----- nvinfo : EIATTR_KPARAM_INFO
	.align		4
.L_19:
        /*0018*/ 	.byte	0x04, 0x17
        /*001a*/ 	.short	(.L_21 - .L_20)
.L_20:
        /*001c*/ 	.word	0x00000000
        /*0020*/ 	.short	0x0000
        /*0022*/ 	.short	0x0000
        /*0024*/ 	.byte	0x00, 0xf5, 0x21, 0x00


	//----- nvinfo : EIATTR_SPARSE_MMA_MASK
	.align		4
.L_21:
        /*0028*/ 	.byte	0x03, 0x50
        /*002a*/ 	.short	0x0000


	//----- nvinfo : EIATTR_MAXREG_COUNT
	.align		4
        /*002c*/ 	.byte	0x03, 0x1b
        /*002e*/ 	.short	0x00ff


	//----- nvinfo : EIATTR_NUM_BARRIERS
	.align		4
        /*0030*/ 	.byte	0x02, 0x4c
        /*0032*/ 	.byte	0x01
	.zero		1


	//----- nvinfo : EIATTR_MERCURY_ISA_VERSION
	.align		4
        /*0034*/ 	.byte	0x03, 0x5f
        /*0036*/ 	.short	0x0101


	//----- nvinfo : EIATTR_VRC_CTA_INIT_COUNT
	.align		4
        /*0038*/ 	.byte	0x02, 0x4a
	.zero		1
	.zero		1


	//----- nvinfo : EIATTR_EXIT_INSTR_OFFSETS
	.align		4
        /*003c*/ 	.byte	0x04, 0x1c
        /*003e*/ 	.short	(.L_23 - .L_22)


	//   ....[0]....
.L_22:
        /*0040*/ 	.word	0x00000060


	//   ....[1]....
        /*0044*/ 	.word	0x000003d0


	//----- nvinfo : EIATTR_CRS_STACK_SIZE
	.align		4
.L_23:
        /*0048*/ 	.byte	0x04, 0x1e
        /*004a*/ 	.short	(.L_25 - .L_24)
.L_24:
        /*004c*/ 	.word	0x00000000


	//----- nvinfo : EIATTR_CBANK_PARAM_SIZE
	.align		4
.L_25:
        /*0050*/ 	.byte	0x03, 0x19
        /*0052*/ 	.short	0x0010


	//----- nvinfo : EIATTR_PARAM_CBANK
	.align		4
        /*0054*/ 	.byte	0x04, 0x0a
        /*0056*/ 	.short	(.L_27 - .L_26)
	.align		4
.L_26:
        /*0058*/ 	.word	index@(.nv.constant0._Z8exponentPfPKf)
        /*005c*/ 	.short	0x0380
        /*005e*/ 	.short	0x0010


	//----- nvinfo : EIATTR_SW_WAR
	.align		4
.L_27:
        /*0060*/ 	.byte	0x04, 0x36
        /*0062*/ 	.short	(.L_29 - .L_28)
.L_28:
        /*0064*/ 	.word	0x00000008
.L_29:


//--------------------- .nv.info._Z5max_nPKf      --------------------------
	.section	.nv.info._Z5max_nPKf,"",@"SHT_CUDA_INFO"
	.sectionflags	@""
	.align	4


	//----- nvinfo : EIATTR_CUDA_API_VERSION
	.align		4
        /*0000*/ 	.byte	0x04, 0x37
        /*0002*/ 	.short	(.L_31 - .L_30)
.L_30:
        /*0004*/ 	.word	0x00000082


	//----- nvinfo : EIATTR_KPARAM_INFO
	.align		4
.L_31:
        /*0008*/ 	.byte	0x04, 0x17
        /*000a*/ 	.short	(.L_33 - .L_32)
.L_32:
        /*000c*/ 	.word	0x00000000
        /*0010*/ 	.short	0x0000
        /*0012*/ 	.short	0x0000
        /*0014*/ 	.byte	0x00, 0xf5, 0x21, 0x00


	//----- nvinfo : EIATTR_SPARSE_MMA_MASK
	.align		4
.L_33:
        /*0018*/ 	.byte	0x03, 0x50
        /*001a*/ 	.short	0x0000


	//----- nvinfo : EIATTR_MAXREG_COUNT
	.align		4
        /*001c*/ 	.byte	0x03, 0x1b
        /*001e*/ 	.short	0x00ff


	//----- nvinfo : EIATTR_NUM_BARRIERS
	.align		4
        /*0020*/ 	.byte	0x02, 0x4c
        /*0022*/ 	.byte	0x01
	.zero		1


	//----- nvinfo : EIATTR_MERCURY_ISA_VERSION
	.align		4
        /*0024*/ 	.byte	0x03, 0x5f
        /*0026*/ 	.short	0x0101


	//----- nvinfo : EIATTR_VRC_CTA_INIT_COUNT
	.align		4
        /*0028*/ 	.byte	0x02, 0x4a
	.zero		1
	.zero		1


	//----- nvinfo : EIATTR_EXIT_INSTR_OFFSETS
	.align		4
        /*002c*/ 	.byte	0x04, 0x1c
        /*002e*/ 	.short	(.L_35 - .L_34)


	//   ....[0]....
.L_34:
        /*0030*/ 	.word	0x00000570


	//   ....[1]....
        /*0034*/ 	.word	0x000005e0


	//----- nvinfo : EIATTR_CRS_STACK_SIZE
	.align		4
.L_35:
        /*0038*/ 	.byte	0x04, 0x1e
        /*003a*/ 	.short	(.L_37 - .L_36)
.L_36:
        /*003c*/ 	.word	0x00000000


	//----- nvinfo : EIATTR_CBANK_PARAM_SIZE
	.align		4
.L_37:
        /*0040*/ 	.byte	0x03, 0x19
        /*0042*/ 	.short	0x0008


	//----- nvinfo : EIATTR_PARAM_CBANK
	.align		4
        /*0044*/ 	.byte	0x04, 0x0a
        /*0046*/ 	.short	(.L_39 - .L_38)
	.align		4
.L_38:
        /*0048*/ 	.word	index@(.nv.constant0._Z5max_nPKf)
        /*004c*/ 	.short	0x0380
        /*004e*/ 	.short	0x0008


	//----- nvinfo : EIATTR_SW_WAR
	.align		4
.L_39:
        /*0050*/ 	.byte	0x04, 0x36
        /*0052*/ 	.short	(.L_41 - .L_40)
.L_40:
        /*0054*/ 	.word	0x00000008
.L_41:


//--------------------- .nv.callgraph             --------------------------
	.section	.nv.callgraph,"",@"SHT_CUDA_CALLGRAPH"
	.align	4
	.sectionentsize	8
	.align		4
        /*0000*/ 	.word	0x00000000
	.align		4
        /*0004*/ 	.word	0xffffffff
	.align		4
        /*0008*/ 	.word	0x00000000
	.align		4
        /*000c*/ 	.word	0xfffffffe
	.align		4
        /*0010*/ 	.word	0x00000000
	.align		4
        /*0014*/ 	.word	0xfffffffd
	.align		4
        /*0018*/ 	.word	0x00000000
	.align		4
        /*001c*/ 	.word	0xfffffffc


//--------------------- .nv.constant4             --------------------------
	.section	.nv.constant4,"a",@progbits
	.align	8
	.align		8
.nv.constant4:
        /*0000*/ 	.dword	sum_arr
	.align		8
        /*0008*/ 	.dword	max_val


//--------------------- .text._Z8exponentPfPKf    --------------------------
	.section	.text._Z8exponentPfPKf,"ax",@progbits
	.align	128
        .global         _Z8exponentPfPKf
        .type           _Z8exponentPfPKf,@function
        .size           _Z8exponentPfPKf,(.L_x_24 - _Z8exponentPfPKf)
        .other          _Z8exponentPfPKf,@"STO_CUDA_ENTRY STV_DEFAULT"
_Z8exponentPfPKf:
.text._Z8exponentPfPKf:
[----:B------:R-:W-:Y:S01]  /*0000*/  LDC R1, c[0x0][0x37c] ;  /* 0x0000df00ff017b82 */ /* 0x000fe20000000800 */
[----:B------:R-:W0:Y:S07]  /*0010*/  S2R R10, SR_TID.X ;  /* 0x00000000000a7919 */ /* 0x000e2e0000002100 */
[----:B------:R-:W0:Y:S08]  /*0020*/  S2UR UR4, SR_CTAID.X ;  /* 0x00000000000479c3 */ /* 0x000e300000002500 */
[----:B------:R-:W0:Y:S02]  /*0030*/  LDC R9, c[0x0][0x360] ;  /* 0x0000d800ff097b82 */ /* 0x000e240000000800 */
[----:B0-----:R-:W-:-:S05]  /*0040*/  IMAD R9, R9, UR4, R10 ;  /* 0x0000000409097c24 */ /* 0x001fca000f8e020a */
[----:B------:R-:W-:-:S13]  /*0050*/  ISETP.GT.AND P0, PT, R9, 0x1ffffff, PT ;  /* 0x01ffffff0900780c */ /* 0x000fda0003f04270 */
[----:B------:R-:W-:Y:S05]  /*0060*/  @P0 EXIT ;  /* 0x000000000000094d */ /* 0x000fea0003800000 */
[----:B------:R-:W0:Y:S01]  /*0070*/  LDC.64 R2, c[0x0][0x388] ;  /* 0x0000e200ff027b82 */ /* 0x000e220000000a00 */
[----:B------:R-:W1:Y:S07]  /*0080*/  LDCU.64 UR6, c[0x0][0x358] ;  /* 0x00006b00ff0677ac */ /* 0x000e6e0008000a00 */
[----:B------:R-:W2:Y:S01]  /*0090*/  LDC.64 R4, c[0x4][0x8] ;  /* 0x01000200ff047b82 */ /* 0x000ea20000000a00 */
[----:B0-----:R-:W-:-:S06]  /*00a0*/  IMAD.WIDE R2, R9, 0x4, R2 ;  /* 0x0000000409027825 */ /* 0x001fcc00078e0202 */
[----:B-1----:R-:W3:Y:S04]  /*00b0*/  LDG.E R2, desc[UR6][R2.64] ;  /* 0x0000000602027981 */ /* 0x002ee8000c1e1900 */
[----:B--2---:R-:W3:Y:S01]  /*00c0*/  LDG.E R5, desc[UR6][R4.64] ;  /* 0x0000000604057981 */ /* 0x004ee2000c1e1900 */
[----:B------:R-:W-:Y:S02]  /*00d0*/  IMAD.MOV.U32 R7, RZ, RZ, 0x3bbb989d ;  /* 0x3bbb989dff077424 */ /* 0x000fe400078e00ff */
[----:B------:R-:W-:Y:S01]  /*00e0*/  IMAD.MOV.U32 R11, RZ, RZ, 0x437c0000 ;  /* 0x437c0000ff0b7424 */ /* 0x000fe200078e00ff */
[----:B------:R-:W0:Y:S01]  /*00f0*/  S2UR UR5, SR_CgaCtaId ;  /* 0x00000000000579c3 */ /* 0x000e220000008800 */
[----:B------:R-:W-:Y:S01]  /*0100*/  ISETP.NE.AND P0, PT, R10, RZ, PT ;  /* 0x000000ff0a00720c */ /* 0x000fe20003f05270 */
[----:B------:R-:W-:-:S02]  /*0110*/  UMOV UR4, 0x400 ;  /* 0x0000040000047882 */ /* 0x000fc40000000000 */
[----:B0-----:R-:W-:-:S10]  /*0120*/  ULEA UR4, UR5, UR4, 0x18 ;  /* 0x0000000405047291 */ /* 0x001fd4000f8ec0ff */
[----:B------:R-:W-:Y:S01]  /*0130*/  @!P0 STS [UR4], RZ ;  /* 0x000000ffff008988 */ /* 0x000fe20008000804 */
[----:B---3--:R-:W-:-:S04]  /*0140*/  FADD R0, R2, -R5 ;  /* 0x8000000502007221 */ /* 0x008fc80000000000 */
[----:B------:R-:W-:-:S04]  /*0150*/  FFMA.SAT R6, R0, R7, 0.5 ;  /* 0x3f00000000067423 */ /* 0x000fc80000002007 */
[----:B------:R-:W-:-:S04]  /*0160*/  FFMA.RM R8, R6, R11, 12582913 ;  /* 0x4b40000106087423 */ /* 0x000fc8000000400b */
[----:B------:R-:W-:-:S04]  /*0170*/  FADD R7, R8, -12583039 ;  /* 0xcb40007f08077421 */ /* 0x000fc80000000000 */
[C---:B------:R-:W-:Y:S02]  /*0180*/  FFMA R11, R0.reuse, 1.4426950216293334961, -R7 ;  /* 0x3fb8aa3b000b7823 */ /* 0x040fe40000000807 */
[----:B------:R-:W0:Y:S02]  /*0190*/  LDC.64 R6, c[0x0][0x380] ;  /* 0x0000e000ff067b82 */ /* 0x000e240000000a00 */
[----:B------:R-:W-:-:S06]  /*01a0*/  FFMA R11, R0, 1.925963033500011079e-08, R11 ;  /* 0x32a57060000b7823 */ /* 0x000fcc000000000b */
[----:B------:R-:W1:Y:S01]  /*01b0*/  MUFU.EX2 R11, R11 ;  /* 0x0000000b000b7308 */ /* 0x000e620000000800 */
[----:B------:R-:W-:Y:S02]  /*01c0*/  IMAD.SHL.U32 R8, R8, 0x800000, RZ ;  /* 0x0080000008087824 */ /* 0x000fe400078e00ff */
[----:B0-----:R-:W-:-:S04]  /*01d0*/  IMAD.WIDE R4, R9, 0x4, R6 ;  /* 0x0000000409047825 */ /* 0x001fc800078e0206 */
[----:B-1----:R-:W-:-:S05]  /*01e0*/  FMUL R3, R8, R11 ;  /* 0x0000000b08037220 */ /* 0x002fca0000400000 */
[----:B------:R0:W-:Y:S01]  /*01f0*/  STG.E desc[UR6][R4.64], R3 ;  /* 0x0000000304007986 */ /* 0x0001e2000c101906 */
[----:B------:R-:W-:Y:S06]  /*0200*/  BAR.SYNC.DEFER_BLOCKING 0x0 ;  /* 0x0000000000007b1d */ /* 0x000fec0000010000 */
[----:B------:R0:W5:Y:S01]  /*0210*/  LDG.E R7, desc[UR6][R4.64] ;  /* 0x0000000604077981 */ /* 0x000162000c1e1900 */
[----:B------:R-:W-:Y:S01]  /*0220*/  BSSY.RECONVERGENT B0, `(.L_x_0) ;  /* 0x0000006000007945 */ /* 0x000fe20003800200 */
.L_x_1:
[----:B------:R-:W0:Y:S01]  /*0230*/  LDS R2, [UR4] ;  /* 0x00000004ff027984 */ /* 0x000e220008000800 */
[----:B------:R-:W-:Y:S02]  /*0240*/  IMAD.U32 R0, RZ, RZ, UR4 ;  /* 0x00000004ff007e24 */ /* 0x000fe4000f8e00ff */
[----:B0----5:R-:W-:-:S05]  /*0250*/  FADD R3, R7, R2 ;  /* 0x0000000207037221 */ /* 0x021fca0000000000 */
[----:B------:R-:W0:Y:S02]  /*0260*/  ATOMS.CAST.SPIN P0, [R0], R2, R3 ;  /* 0x000000020000758d */ /* 0x000e240001800003 */
[----:B0-----:R-:W-:Y:S05]  /*0270*/  @!P0 BRA `(.L_x_1) ;  /* 0xfffffffc00ec8947 */ /* 0x001fea000383ffff */
[----:B------:R-:W-:Y:S05]  /*0280*/  BSYNC.RECONVERGENT B0 ;  /* 0x0000000000007941 */ /* 0x000fea0003800200 */
.L_x_0:
[----:B------:R-:W-:Y:S08]  /*0290*/  BAR.SYNC.DEFER_BLOCKING 0x0 ;  /* 0x0000000000007b1d */ /* 0x000ff00000010000 */
[----:B------:R-:W0:Y:S01]  /*02a0*/  LDC.64 R2, c[0x4][RZ] ;  /* 0x01000000ff027b82 */ /* 0x000e220000000a00 */
[----:B------:R-:W0:Y:S04]  /*02b0*/  LDS R7, [UR4] ;  /* 0x00000004ff077984 */ /* 0x000e280008000800 */
[----:B0-----:R0:W-:Y:S04]  /*02c0*/  REDG.E.ADD.F32.FTZ.RN.STRONG.GPU desc[UR6][R2.64], R7 ;  /* 0x00000007020079a6 */ /* 0x0011e8000c12f306 */
[----:B------:R-:W2:Y:S04]  /*02d0*/  LDG.E R9, desc[UR6][R2.64] ;  /* 0x0000000602097981 */ /* 0x000ea8000c1e1900 */
[----:B------:R-:W3:Y:S01]  /*02e0*/  LDG.E R0, desc[UR6][R4.64] ;  /* 0x0000000604007981 */ /* 0x000ee2000c1e1900 */
[----:B------:R-:W-:Y:S01]  /*02f0*/  BSSY.RECONVERGENT B0, `(.L_x_2) ;  /* 0x000000c000007945 */ /* 0x000fe20003800200 */
[----:B--2---:R-:W1:Y:S08]  /*0300*/  MUFU.RCP R6, R9 ;  /* 0x0000000900067308 */ /* 0x004e700000001000 */
[----:B---3--:R-:W2:Y:S01]  /*0310*/  FCHK P0, R0, R9 ;  /* 0x0000000900007302 */ /* 0x008ea20000000000 */
[----:B-1----:R-:W-:-:S04]  /*0320*/  FFMA R11, -R9, R6, 1 ;  /* 0x3f800000090b7423 */ /* 0x002fc80000000106 */
[----:B------:R-:W-:-:S04]  /*0330*/  FFMA R11, R6, R11, R6 ;  /* 0x0000000b060b7223 */ /* 0x000fc80000000006 */
[----:B------:R-:W-:-:S04]  /*0340*/  FFMA R6, R0, R11, RZ ;  /* 0x0000000b00067223 */ /* 0x000fc800000000ff */
[----:B------:R-:W-:-:S04]  /*0350*/  FFMA R8, -R9, R6, R0 ;  /* 0x0000000609087223 */ /* 0x000fc80000000100 */
[----:B------:R-:W-:Y:S01]  /*0360*/  FFMA R11, R11, R8, R6 ;  /* 0x000000080b0b7223 */ /* 0x000fe20000000006 */
[----:B0-2---:R-:W-:Y:S06]  /*0370*/  @!P0 BRA `(.L_x_3) ;  /* 0x00000000000c8947 */ /* 0x005fec0003800000 */
[----:B------:R-:W-:-:S07]  /*0380*/  MOV R2, 0x3a0 ;  /* 0x000003a000027802 */ /* 0x000fce0000000f00 */
[----:B------:R-:W-:Y:S05]  /*0390*/  CALL.REL.NOINC `($__internal_0_$__cuda_sm3x_div_rn_noftz_f32_slowpath) ;  /* 0x0000000000107944 */ /* 0x000fea0003c00000 */
[----:B------:R-:W-:-:S07]  /*03a0*/  IMAD.MOV.U32 R11, RZ, RZ, R0 ;  /* 0x000000ffff0b7224 */ /* 0x000fce00078e0000 */
.L_x_3:
[----:B------:R-:W-:Y:S05]  /*03b0*/  BSYNC.RECONVERGENT B0 ;  /* 0x0000000000007941 */ /* 0x000fea0003800200 */
.L_x_2:
[----:B------:R-:W-:Y:S01]  /*03c0*/  STG.E desc[UR6][R4.64], R11 ;  /* 0x0000000b04007986 */ /* 0x000fe2000c101906 */
[----:B------:R-:W-:Y:S05]  /*03d0*/  EXIT ;  /* 0x000000000000794d */ /* 0x000fea0003800000 */
        .weak           $__internal_0_$__cuda_sm3x_div_rn_noftz_f32_slowpath
        .type           $__internal_0_$__cuda_sm3x_div_rn_noftz_f32_slowpath,@function
        .size           $__internal_0_$__cuda_sm3x_div_rn_noftz_f32_slowpath,(.L_x_24 - $__internal_0_$__cuda_sm3x_div_rn_noftz_f32_slowpath)
$__internal_0_$__cuda_sm3x_div_rn_noftz_f32_slowpath:
[----:B------:R-:W-:Y:S01]  /*03e0*/  SHF.R.U32.HI R6, RZ, 0x17, R9 ;  /* 0x00000017ff067819 */ /* 0x000fe20000011609 */
[----:B------:R-:W-:Y:S01]  /*03f0*/  BSSY.RECONVERGENT B1, `(.L_x_4) ;  /* 0x0000064000017945 */ /* 0x000fe20003800200 */
[----:B------:R-:W-:Y:S02]  /*0400*/  SHF.R.U32.HI R3, RZ, 0x17, R0 ;  /* 0x00000017ff037819 */ /* 0x000fe40000011600 */
[----:B------:R-:W-:Y:S02]  /*0410*/  LOP3.LUT R7, R6, 0xff, RZ, 0xc0, !PT ;  /* 0x000000ff06077812 */ /* 0x000fe400078ec0ff */
[----:B------:R-:W-:Y:S02]  /*0420*/  LOP3.LUT R6, R3, 0xff, RZ, 0xc0, !PT ;  /* 0x000000ff03067812 */ /* 0x000fe400078ec0ff */
[----:B------:R-:W-:Y:S01]  /*0430*/  MOV R8, R0 ;  /* 0x0000000000087202 */ /* 0x000fe20000000f00 */
[----:B------:R-:W-:Y:S02]  /*0440*/  VIADD R12, R7, 0xffffffff ;  /* 0xffffffff070c7836 */ /* 0x000fe40000000000 */
[----:B------:R-:W-:-:S03]  /*0450*/  VIADD R11, R6, 0xffffffff ;  /* 0xffffffff060b7836 */ /* 0x000fc60000000000 */
[----:B------:R-:W-:-:S04]  /*0460*/  ISETP.GT.U32.AND P0, PT, R12, 0xfd, PT ;  /* 0x000000fd0c00780c */ /* 0x000fc80003f04070 */
[----:B------:R-:W-:-:S13]  /*0470*/  ISETP.GT.U32.OR P0, PT, R11, 0xfd, P0 ;  /* 0x000000fd0b00780c */ /* 0x000fda0000704470 */
[----:B------:R-:W-:Y:S01]  /*0480*/  @!P0 IMAD.MOV.U32 R10, RZ, RZ, RZ ;  /* 0x000000ffff0a8224 */ /* 0x000fe200078e00ff */
[----:B------:R-:W-:Y:S06]  /*0490*/  @!P0 BRA `(.L_x_5) ;  /* 0x0000000000608947 */ /* 0x000fec0003800000 */
[----:B------:R-:W-:Y:S01]  /*04a0*/  FSETP.GTU.FTZ.AND P0, PT, |R0|, +INF , PT ;  /* 0x7f8000000000780b */ /* 0x000fe20003f1c200 */
[----:B------:R-:W-:Y:S01]  /*04b0*/  IMAD.MOV.U32 R3, RZ, RZ, R9 ;  /* 0x000000ffff037224 */ /* 0x000fe200078e0009 */
[----:B------:R-:W-:-:S04]  /*04c0*/  FSETP.GTU.FTZ.AND P1, PT, |R9|, +INF , PT ;  /* 0x7f8000000900780b */ /* 0x000fc80003f3c200 */
[----:B------:R-:W-:-:S13]  /*04d0*/  PLOP3.LUT P0, PT, P0, P1, PT, 0xf8, 0x8f ;  /* 0x00000000008f781c */ /* 0x000fda0000703f70 */
[----:B------:R-:W-:Y:S05]  /*04e0*/  @P0 BRA `(.L_x_6) ;  /* 0x00000004004c0947 */ /* 0x000fea0003800000 */
[----:B------:R-:W-:-:S13]  /*04f0*/  LOP3.LUT P0, RZ, R9, 0x7fffffff, R8, 0xc8, !PT ;  /* 0x7fffffff09ff7812 */ /* 0x000fda000780c808 */
[----:B------:R-:W-:Y:S05]  /*0500*/  @!P0 BRA `(.L_x_7) ;  /* 0x00000004003c8947 */ /* 0x000fea0003800000 */
[C---:B------:R-:W-:Y:S02]  /*0510*/  FSETP.NEU.FTZ.AND P2, PT, |R0|.reuse, +INF , PT ;  /* 0x7f8000000000780b */ /* 0x040fe40003f5d200 */
[----:B------:R-:W-:Y:S02]  /*0520*/  FSETP.NEU.FTZ.AND P1, PT, |R3|, +INF , PT ;  /* 0x7f8000000300780b */ /* 0x000fe40003f3d200 */
[----:B------:R-:W-:-:S11]  /*0530*/  FSETP.NEU.FTZ.AND P0, PT, |R0|, +INF , PT ;  /* 0x7f8000000000780b */ /* 0x000fd60003f1d200 */
[----:B------:R-:W-:Y:S05]  /*0540*/  @!P1 BRA !P2, `(.L_x_7) ;  /* 0x00000004002c9947 */ /* 0x000fea0005000000 */
[----:B------:R-:W-:-:S04]  /*0550*/  LOP3.LUT P2, RZ, R8, 0x7fffffff, RZ, 0xc0, !PT ;  /* 0x7fffffff08ff7812 */ /* 0x000fc8000784c0ff */
[----:B------:R-:W-:-:S13]  /*0560*/  PLOP3.LUT P1, PT, P1, P2, PT, 0x2f, 0xf2 ;  /* 0x0000000000f2781c */ /* 0x000fda0000f24577 */
[----:B------:R-:W-:Y:S05]  /*0570*/  @P1 BRA `(.L_x_8) ;  /* 0x0000000400181947 */ /* 0x000fea0003800000 */
[----:B------:R-:W-:-:S04]  /*0580*/  LOP3.LUT P1, RZ, R9, 0x7fffffff, RZ, 0xc0, !PT ;  /* 0x7fffffff09ff7812 */ /* 0x000fc8000782c0ff */
[----:B------:R-:W-:-:S13]  /*0590*/  PLOP3.LUT P0, PT, P0, P1, PT, 0x2f, 0xf2 ;  /* 0x0000000000f2781c */ /* 0x000fda0000702577 */
[----:B------:R-:W-:Y:S05]  /*05a0*/  @P0 BRA `(.L_x_9) ;  /* 0x0000000400000947 */ /* 0x000fea0003800000 */
[----:B------:R-:W-:Y:S02]  /*05b0*/  ISETP.GE.AND P0, PT, R11, RZ, PT ;  /* 0x000000ff0b00720c */ /* 0x000fe40003f06270 */
[----:B------:R-:W-:-:S11]  /*05c0*/  ISETP.GE.AND P1, PT, R12, RZ, PT ;  /* 0x000000ff0c00720c */ /* 0x000fd60003f26270 */
[----:B------:R-:W-:Y:S02]  /*05d0*/  @P0 IMAD.MOV.U32 R10, RZ, RZ, RZ ;  /* 0x000000ffff0a0224 */ /* 0x000fe400078e00ff */
[----:B------:R-:W-:Y:S01]  /*05e0*/  @!P0 FFMA R8, R0, 1.84467440737095516160e+19, RZ ;  /* 0x5f80000000088823 */ /* 0x000fe200000000ff */
[----:B------:R-:W-:Y:S02]  /*05f0*/  @!P0 IMAD.MOV.U32 R10, RZ, RZ, -0x40 ;  /* 0xffffffc0ff0a8424 */ /* 0x000fe400078e00ff */
[----:B------:R-:W-:Y:S02]  /*0600*/  @!P1 FFMA R9, R3, 1.84467440737095516160e+19, RZ ;  /* 0x5f80000003099823 */ /* 0x000fe400000000ff */
[----:B------:R-:W-:-:S07]  /*0610*/  @!P1 VIADD R10, R10, 0x40 ;  /* 0x000000400a0a9836 */ /* 0x000fce0000000000 */
.L_x_5:
[----:B------:R-:W-:Y:S01]  /*0620*/  LEA R0, R7, 0xc0800000, 0x17 ;  /* 0xc080000007007811 */ /* 0x000fe200078eb8ff */
[----:B------:R-:W-:Y:S01]  /*0630*/  VIADD R6, R6, 0xffffff81 ;  /* 0xffffff8106067836 */ /* 0x000fe20000000000 */
[----:B------:R-:W-:Y:S02]  /*0640*/  BSSY.RECONVERGENT B2, `(.L_x_10) ;  /* 0x0000035000027945 */ /* 0x000fe40003800200 */
[----:B------:R-:W-:Y:S01]  /*0650*/  IADD3 R9, PT, PT, -R0, R9, RZ ;  /* 0x0000000900097210 */ /* 0x000fe20007ffe1ff */
[C---:B------:R-:W-:Y:S01]  /*0660*/  IMAD R0, R6.reuse, -0x800000, R8 ;  /* 0xff80000006007824 */ /* 0x040fe200078e0208 */
[----:B------:R-:W-:Y:S02]  /*0670*/  IADD3 R7, PT, PT, R6, 0x7f, -R7 ;  /* 0x0000007f06077810 */ /* 0x000fe40007ffe807 */
[----:B------:R-:W0:Y:S01]  /*0680*/  MUFU.RCP R3, R9 ;  /* 0x0000000900037308 */ /* 0x000e220000001000 */
[----:B------:R-:W-:Y:S02]  /*0690*/  FADD.FTZ R11, -R9, -RZ ;  /* 0x800000ff090b7221 */ /* 0x000fe40000010100 */
[----:B------:R-:W-:-:S02]  /*06a0*/  IMAD.IADD R7, R7, 0x1, R10 ;  /* 0x0000000107077824 */ /* 0x000fc400078e020a */
[----:B0-----:R-:W-:-:S04]  /*06b0*/  FFMA R12, R3, R11, 1 ;  /* 0x3f800000030c7423 */ /* 0x001fc8000000000b */
[----:B------:R-:W-:-:S04]  /*06c0*/  FFMA R12, R3, R12, R3 ;  /* 0x0000000c030c7223 */ /* 0x000fc80000000003 */
[----:B------:R-:W-:-:S04]  /*06d0*/  FFMA R3, R0, R12, RZ ;  /* 0x0000000c00037223 */ /* 0x000fc800000000ff */
[----:B------:R-:W-:-:S04]  /*06e0*/  FFMA R8, R11, R3, R0 ;  /* 0x000000030b087223 */ /* 0x000fc80000000000 */
[----:B------:R-:W-:-:S04]  /*06f0*/  FFMA R13, R12, R8, R3 ;  /* 0x000000080c0d7223 */ /* 0x000fc80000000003 */
[----:B------:R-:W-:-:S04]  /*0700*/  FFMA R8, R11, R13, R0 ;  /* 0x0000000d0b087223 */ /* 0x000fc80000000000 */
[----:B------:R-:W-:-:S05]  /*0710*/  FFMA R0, R12, R8, R13 ;  /* 0x000000080c007223 */ /* 0x000fca000000000d */
[----:B------:R-:W-:-:S04]  /*0720*/  SHF.R.U32.HI R3, RZ, 0x17, R0 ;  /* 0x00000017ff037819 */ /* 0x000fc80000011600 */
[----:B------:R-:W-:-:S05]  /*0730*/  LOP3.LUT R3, R3, 0xff, RZ, 0xc0, !PT ;  /* 0x000000ff03037812 */ /* 0x000fca00078ec0ff */
[----:B------:R-:W-:-:S04]  /*0740*/  IMAD.IADD R9, R3, 0x1, R7 ;  /* 0x0000000103097824 */ /* 0x000fc800078e0207 */
[----:B------:R-:W-:-:S05]  /*0750*/  VIADD R3, R9, 0xffffffff ;  /* 0xffffffff09037836 */ /* 0x000fca0000000000 */
[----:B------:R-:W-:-:S13]  /*0760*/  ISETP.GE.U32.AND P0, PT, R3, 0xfe, PT ;  /* 0x000000fe0300780c */ /* 0x000fda0003f06070 */
[----:B------:R-:W-:Y:S05]  /*0770*/  @!P0 BRA `(.L_x_11) ;  /* 0x0000000000808947 */ /* 0x000fea0003800000 */
[----:B------:R-:W-:-:S13]  /*0780*/  ISETP.GT.AND P0, PT, R9, 0xfe, PT ;  /* 0x000000fe0900780c */ /* 0x000fda0003f04270 */
[----:B------:R-:W-:Y:S05]  /*0790*/  @P0 BRA `(.L_x_12) ;  /* 0x00000000006c0947 */ /* 0x000fea0003800000 */
[----:B------:R-:W-:-:S13]  /*07a0*/  ISETP.GE.AND P0, PT, R9, 0x1, PT ;  /* 0x000000010900780c */ /* 0x000fda0003f06270 */
[----:B------:R-:W-:Y:S05]  /*07b0*/  @P0 BRA `(.L_x_13) ;  /* 0x0000000000740947 */ /* 0x000fea0003800000 */
[----:B------:R-:W-:Y:S02]  /*07c0*/  ISETP.GE.AND P0, PT, R9, -0x18, PT ;  /* 0xffffffe80900780c */ /* 0x000fe40003f06270 */
[----:B------:R-:W-:-:S11]  /*07d0*/  LOP3.LUT R0, R0, 0x80000000, RZ, 0xc0, !PT ;  /* 0x8000000000007812 */ /* 0x000fd600078ec0ff */
[----:B------:R-:W-:Y:S05]  /*07e0*/  @!P0 BRA `(.L_x_13) ;  /* 0x0000000000688947 */ /* 0x000fea0003800000 */
[CCC-:B------:R-:W-:Y:S01]  /*07f0*/  FFMA.RZ R3, R12.reuse, R8.reuse, R13.reuse ;  /* 0x000000080c037223 */ /* 0x1c0fe2000000c00d */
[CCC-:B------:R-:W-:Y:S01]  /*0800*/  FFMA.RM R6, R12.reuse, R8.reuse, R13.reuse ;  /* 0x000000080c067223 */ /* 0x1c0fe2000000400d */
[C---:B------:R-:W-:Y:S02]  /*0810*/  ISETP.NE.AND P2, PT, R9.reuse, RZ, PT ;  /* 0x000000ff0900720c */ /* 0x040fe40003f45270 */
[----:B------:R-:W-:Y:S02]  /*0820*/  ISETP.NE.AND P1, PT, R9, RZ, PT ;  /* 0x000000ff0900720c */ /* 0x000fe40003f25270 */
[----:B------:R-:W-:Y:S01]  /*0830*/  LOP3.LUT R7, R3, 0x7fffff, RZ, 0xc0, !PT ;  /* 0x007fffff03077812 */ /* 0x000fe200078ec0ff */
[----:B------:R-:W-:Y:S01]  /*0840*/  FFMA.RP R3, R12, R8, R13 ;  /* 0x000000080c037223 */ /* 0x000fe2000000800d */
[C---:B------:R-:W-:Y:S01]  /*0850*/  VIADD R8, R9.reuse, 0x20 ;  /* 0x0000002009087836 */ /* 0x040fe20000000000 */
[----:B------:R-:W-:Y:S02]  /*0860*/  IADD3 R9, PT, PT, -R9, RZ, RZ ;  /* 0x000000ff09097210 */ /* 0x000fe40007ffe1ff */
[----:B------:R-:W-:-:S02]  /*0870*/  LOP3.LUT R7, R7, 0x800000, RZ, 0xfc, !PT ;  /* 0x0080000007077812 */ /* 0x000fc400078efcff */
[----:B------:R-:W-:Y:S02]  /*0880*/  FSETP.NEU.FTZ.AND P0, PT, R3, R6, PT ;  /* 0x000000060300720b */ /* 0x000fe40003f1d000 */
[----:B------:R-:W-:Y:S02]  /*0890*/  SHF.L.U32 R8, R7, R8, RZ ;  /* 0x0000000807087219 */ /* 0x000fe400000006ff */
[----:B------:R-:W-:Y:S02]  /*08a0*/  SEL R6, R9, RZ, P2 ;  /* 0x000000ff09067207 */ /* 0x000fe40001000000 */
[----:B------:R-:W-:Y:S02]  /*08b0*/  ISETP.NE.AND P1, PT, R8, RZ, P1 ;  /* 0x000000ff0800720c */ /* 0x000fe40000f25270 */
[----:B------:R-:W-:Y:S02]  /*08c0*/  SHF.R.U32.HI R6, RZ, R6, R7 ;  /* 0x00000006ff067219 */ /* 0x000fe40000011607 */
[----:B------:R-:W-:-:S02]  /*08d0*/  PLOP3.LUT P0, PT, P0, P1, PT, 0xf8, 0x8f ;  /* 0x00000000008f781c */ /* 0x000fc40000703f70 */
[----:B------:R-:W-:Y:S02]  /*08e0*/  SHF.R.U32.HI R8, RZ, 0x1, R6 ;  /* 0x00000001ff087819 */ /* 0x000fe40000011606 */
[----:B------:R-:W-:-:S04]  /*08f0*/  SEL R3, RZ, 0x1, !P0 ;  /* 0x00000001ff037807 */ /* 0x000fc80004000000 */
[----:B------:R-:W-:-:S04]  /*0900*/  LOP3.LUT R3, R3, 0x1, R8, 0xf8, !PT ;  /* 0x0000000103037812 */ /* 0x000fc800078ef808 */
[----:B------:R-:W-:-:S05]  /*0910*/  LOP3.LUT R3, R3, R6, RZ, 0xc0, !PT ;  /* 0x0000000603037212 */ /* 0x000fca00078ec0ff */
[----:B------:R-:W-:-:S05]  /*0920*/  IMAD.IADD R3, R8, 0x1, R3 ;  /* 0x0000000108037824 */ /* 0x000fca00078e0203 */
[----:B------:R-:W-:Y:S01]  /*0930*/  LOP3.LUT R0, R3, R0, RZ, 0xfc, !PT ;  /* 0x0000000003007212 */ /* 0x000fe200078efcff */
[----:B------:R-:W-:Y:S06]  /*0940*/  BRA `(.L_x_13) ;  /* 0x0000000000107947 */ /* 0x000fec0003800000 */
.L_x_12:
[----:B------:R-:W-:-:S04]  /*0950*/  LOP3.LUT R0, R0, 0x80000000, RZ, 0xc0, !PT ;  /* 0x8000000000007812 */ /* 0x000fc800078ec0ff */
[----:B------:R-:W-:Y:S01]  /*0960*/  LOP3.LUT R0, R0, 0x7f800000, RZ, 0xfc, !PT ;  /* 0x7f80000000007812 */ /* 0x000fe200078efcff */
[----:B------:R-:W-:Y:S06]  /*0970*/  BRA `(.L_x_13) ;  /* 0x0000000000047947 */ /* 0x000fec0003800000 */
.L_x_11:
[----:B------:R-:W-:-:S07]  /*0980*/  IMAD R0, R7, 0x800000, R0 ;  /* 0x0080000007007824 */ /* 0x000fce00078e0200 */
.L_x_13:
[----:B------:R-:W-:Y:S05]  /*0990*/  BSYNC.RECONVERGENT B2 ;  /* 0x0000000000027941 */ /* 0x000fea0003800200 */
.L_x_10:
[----:B------:R-:W-:Y:S05]  /*09a0*/  BRA `(.L_x_14) ;  /* 0x0000000000207947 */ /* 0x000fea0003800000 */
.L_x_9:
[----:B------:R-:W-:-:S04]  /*09b0*/  LOP3.LUT R0, R9, 0x80000000, R8, 0x48, !PT ;  /* 0x8000000009007812 */ /* 0x000fc800078e4808 */
[----:B------:R-:W-:Y:S01]  /*09c0*/  LOP3.LUT R0, R0, 0x7f800000, RZ, 0xfc, !PT ;  /* 0x7f80000000007812 */ /* 0x000fe200078efcff */
[----:B------:R-:W-:Y:S06]  /*09d0*/  BRA `(.L_x_14) ;  /* 0x0000000000147947 */ /* 0x000fec0003800000 */
.L_x_8:
[----:B------:R-:W-:Y:S01]  /*09e0*/  LOP3.LUT R0, R9, 0x80000000, R8, 0x48, !PT ;  /* 0x8000000009007812 */ /* 0x000fe200078e4808 */
[----:B------:R-:W-:Y:S06]  /*09f0*/  BRA `(.L_x_14) ;  /* 0x00000000000c7947 */ /* 0x000fec0003800000 */
.L_x_7:
[----:B------:R-:W0:Y:S01]  /*0a00*/  MUFU.RSQ R0, -QNAN ;  /* 0xffc0000000007908 */ /* 0x000e220000001400 */
[----:B------:R-:W-:Y:S05]  /*0a10*/  BRA `(.L_x_14) ;  /* 0x0000000000047947 */ /* 0x000fea0003800000 */
.L_x_6:
[----:B------:R-:W-:-:S07]  /*0a20*/  FADD.FTZ R0, R0, R3 ;  /* 0x0000000300007221 */ /* 0x000fce0000010000 */
.L_x_14:
[----:B------:R-:W-:Y:S05]  /*0a30*/  BSYNC.RECONVERGENT B1 ;  /* 0x0000000000017941 */ /* 0x000fea0003800200 */
.L_x_4:
[----:B------:R-:W-:-:S04]  /*0a40*/  IMAD.MOV.U32 R3, RZ, RZ, 0x0 ;  /* 0x00000000ff037424 */ /* 0x000fc800078e00ff */
[----:B0-----:R-:W-:Y:S05]  /*0a50*/  RET.REL.NODEC R2 `(_Z8exponentPfPKf) ;  /* 0xfffffff402687950 */ /* 0x001fea0003c3ffff */
.L_x_15:
[----:B------:R-:W-:-:S00]  /*0a60*/  BRA `(.L_x_15) ;  /* 0xfffffffc00fc7947 */ /* 0x000fc0000383ffff */
[----:B------:R-:W-:-:S00]  /*0a70*/  NOP ;  /* 0x0000000000007918 */ /* 0x000fc00000000000 */
        /* <DEDUP_REMOVED lines=8> */
.L_x_24:


//--------------------- .text._Z5max_nPKf         --------------------------
	.section	.text._Z5max_nPKf,"ax",@progbits
	.align	128
        .global         _Z5max_nPKf
        .type           _Z5max_nPKf,@function
        .size           _Z5max_nPKf,(.L_x_26 - _Z5max_nPKf)
        .other          _Z5max_nPKf,@"STO_CUDA_ENTRY STV_DEFAULT"
_Z5max_nPKf:
.text._Z5max_nPKf:
[----:B------:R-:W-:Y:S01]  /*0000*/  LDC R1, c[0x0][0x37c] ;  /* 0x0000df00ff017b82 */ /* 0x000fe20000000800 */
[----:B------:R-:W0:Y:S01]  /*0010*/  LDCU UR4, c[0x0][0x360] ;  /* 0x00006c00ff0477ac */ /* 0x000e220008000800 */
[----:B------:R-:W1:Y:S01]  /*0020*/  S2R R0, SR_TID.X ;  /* 0x0000000000007919 */ /* 0x000e620000002100 */
[----:B------:R-:W-:Y:S01]  /*0030*/  BSSY.RECONVERGENT B0, `(.L_x_16) ;  /* 0x0000029000007945 */ /* 0x000fe20003800200 */
[----:B------:R-:W-:Y:S01]  /*0040*/  IMAD.MOV.U32 R6, RZ, RZ, -0x800001 ;  /* 0xff7fffffff067424 */ /* 0x000fe200078e00ff */
[----:B------:R-:W2:Y:S01]  /*0050*/  LDCU.64 UR6, c[0x0][0x358] ;  /* 0x00006b00ff0677ac */ /* 0x000ea20008000a00 */
[----:B0-----:R-:W0:Y:S01]  /*0060*/  I2F.U32.RP R5, UR4 ;  /* 0x0000000400057d06 */ /* 0x001e220008209000 */
[----:B------:R-:W-:-:S07]  /*0070*/  ISETP.NE.U32.AND P2, PT, RZ, UR4, PT ;  /* 0x00000004ff007c0c */ /* 0x000fce000bf45070 */
[----:B0-----:R-:W0:Y:S01]  /*0080*/  MUFU.RCP R5, R5 ;  /* 0x0000000500057308 */ /* 0x001e220000001000 */
[----:B-1----:R-:W-:-:S05]  /*0090*/  VIADD R4, R0, UR4 ;  /* 0x0000000400047c36 */ /* 0x002fca0008000000 */
[----:B------:R-:W-:Y:S01]  /*00a0*/  LOP3.LUT R4, R4, 0x1ffffff, RZ, 0x3c, !PT ;  /* 0x01ffffff04047812 */ /* 0x000fe200078e3cff */
[----:B0-----:R-:W-:-:S04]  /*00b0*/  VIADD R2, R5, 0xffffffe ;  /* 0x0ffffffe05027836 */ /* 0x001fc80000000000 */
[----:B------:R0:W1:Y:S02]  /*00c0*/  F2I.FTZ.U32.TRUNC.NTZ R3, R2 ;  /* 0x0000000200037305 */ /* 0x000064000021f000 */
[----:B0-----:R-:W-:Y:S02]  /*00d0*/  HFMA2 R2, -RZ, RZ, 0, 0 ;  /* 0x00000000ff027431 */ /* 0x001fe400000001ff */
[----:B-1----:R-:W-:-:S04]  /*00e0*/  IMAD.MOV R7, RZ, RZ, -R3 ;  /* 0x000000ffff077224 */ /* 0x002fc800078e0a03 */
[----:B------:R-:W-:-:S04]  /*00f0*/  IMAD R7, R7, UR4, RZ ;  /* 0x0000000407077c24 */ /* 0x000fc8000f8e02ff */
[----:B------:R-:W-:-:S06]  /*0100*/  IMAD.HI.U32 R3, R3, R7, R2 ;  /* 0x0000000703037227 */ /* 0x000fcc00078e0002 */
[----:B------:R-:W-:-:S04]  /*0110*/  IMAD.HI.U32 R5, R3, R4, RZ ;  /* 0x0000000403057227 */ /* 0x000fc800078e00ff */
[----:B------:R-:W-:-:S04]  /*0120*/  IMAD.MOV R3, RZ, RZ, -R5 ;  /* 0x000000ffff037224 */ /* 0x000fc800078e0a05 */
[----:B------:R-:W-:Y:S02]  /*0130*/  IMAD R4, R3, UR4, R4 ;  /* 0x0000000403047c24 */ /* 0x000fe4000f8e0204 */
[----:B------:R-:W0:Y:S03]  /*0140*/  LDC.64 R2, c[0x0][0x380] ;  /* 0x0000e000ff027b82 */ /* 0x000e260000000a00 */
[----:B------:R-:W-:-:S13]  /*0150*/  ISETP.GE.U32.AND P0, PT, R4, UR4, PT ;  /* 0x0000000404007c0c */ /* 0x000fda000bf06070 */
[----:B------:R-:W-:Y:S01]  /*0160*/  @P0 VIADD R4, R4, -UR4 ;  /* 0x8000000404040c36 */ /* 0x000fe20008000000 */
[----:B------:R-:W-:-:S04]  /*0170*/  @P0 IADD3 R5, PT, PT, R5, 0x1, RZ ;  /* 0x0000000105050810 */ /* 0x000fc80007ffe0ff */
[----:B------:R-:W-:Y:S02]  /*0180*/  ISETP.GE.U32.AND P1, PT, R4, UR4, PT ;  /* 0x0000000404007c0c */ /* 0x000fe4000bf26070 */
[----:B------:R-:W-:-:S11]  /*0190*/  MOV R4, UR4 ;  /* 0x0000000400047c02 */ /* 0x000fd60008000f00 */
[----:B------:R-:W-:Y:S01]  /*01a0*/  @P1 VIADD R5, R5, 0x1 ;  /* 0x0000000105051836 */ /* 0x000fe20000000000 */
[----:B------:R-:W-:-:S04]  /*01b0*/  @!P2 LOP3.LUT R5, RZ, UR4, RZ, 0x33, !PT ;  /* 0x00000004ff05ac12 */ /* 0x000fc8000f8e33ff */
[----:B------:R-:W-:Y:S01]  /*01c0*/  LOP3.LUT R7, R5, 0x3, RZ, 0xc0, !PT ;  /* 0x0000000305077812 */ /* 0x000fe200078ec0ff */
[----:B------:R-:W-:-:S03]  /*01d0*/  IMAD.MOV.U32 R5, RZ, RZ, R0 ;  /* 0x000000ffff057224 */ /* 0x000fc600078e0000 */
[----:B------:R-:W-:-:S13]  /*01e0*/  ISETP.NE.AND P0, PT, R7, 0x2, PT ;  /* 0x000000020700780c */ /* 0x000fda0003f05270 */
[----:B0-2---:R-:W-:Y:S05]  /*01f0*/  @!P0 BRA `(.L_x_17) ;  /* 0x0000000000308947 */ /* 0x005fea0003800000 */
[----:B------:R-:W0:Y:S01]  /*0200*/  LDC.64 R10, c[0x0][0x380] ;  /* 0x0000e000ff0a7b82 */ /* 0x000e220000000a00 */
[----:B------:R-:W-:Y:S01]  /*0210*/  IMAD.MOV.U32 R12, RZ, RZ, RZ ;  /* 0x000000ffff0c7224 */ /* 0x000fe200078e00ff */
[----:B------:R-:W-:Y:S01]  /*0220*/  MOV R6, 0xff7fffff ;  /* 0xff7fffff00067802 */ /* 0x000fe20000000f00 */
[----:B------:R-:W-:-:S07]  /*0230*/  IMAD.MOV.U32 R5, RZ, RZ, R0 ;  /* 0x000000ffff057224 */ /* 0x000fce00078e0000 */
.L_x_18:
[----:B0-----:R-:W-:-:S06]  /*0240*/  IMAD.WIDE.U32 R8, R5, 0x4, R10 ;  /* 0x0000000405087825 */ /* 0x001fcc00078e000a */
[----:B------:R-:W2:Y:S01]  /*0250*/  LDG.E R9, desc[UR6][R8.64] ;  /* 0x0000000608097981 */ /* 0x000ea2000c1e1900 */
[----:B------:R-:W-:Y:S01]  /*0260*/  VIADD R12, R12, 0x1 ;  /* 0x000000010c0c7836 */ /* 0x000fe20000000000 */
[----:B------:R-:W-:-:S04]  /*0270*/  IADD3 R5, PT, PT, R4, R5, RZ ;  /* 0x0000000504057210 */ /* 0x000fc80007ffe0ff */
[----:B------:R-:W-:-:S04]  /*0280*/  LOP3.LUT R13, R7, R12, RZ, 0x3c, !PT ;  /* 0x0000000c070d7212 */ /* 0x000fc800078e3cff */
[----:B------:R-:W-:Y:S02]  /*0290*/  ISETP.NE.AND P0, PT, R13, 0x2, PT ;  /* 0x000000020d00780c */ /* 0x000fe40003f05270 */
[----:B--2---:R-:W-:-:S11]  /*02a0*/  FMNMX R6, R9, R6, !PT ;  /* 0x0000000609067209 */ /* 0x004fd60007800000 */
[----:B------:R-:W-:Y:S05]  /*02b0*/  @P0 BRA `(.L_x_18) ;  /* 0xfffffffc00e00947 */ /* 0x000fea000383ffff */
.L_x_17:
[----:B------:R-:W-:Y:S05]  /*02c0*/  BSYNC.RECONVERGENT B0 ;  /* 0x0000000000007941 */ /* 0x000fea0003800200 */
.L_x_16:
[----:B------:R-:W-:Y:S01]  /*02d0*/  BSSY.RECONVERGENT B0, `(.L_x_19) ;  /* 0x0000015000007945 */ /* 0x000fe20003800200 */
[C-C-:B------:R-:W-:Y:S02]  /*02e0*/  IMAD R7, R4.reuse, 0x2, R5.reuse ;  /* 0x0000000204077824 */ /* 0x140fe400078e0205 */
[C-C-:B------:R-:W-:Y:S02]  /*02f0*/  IMAD R17, R4.reuse, 0x3, R5.reuse ;  /* 0x0000000304117824 */ /* 0x140fe400078e0205 */
[----:B------:R-:W-:-:S07]  /*0300*/  IMAD.IADD R19, R4, 0x1, R5 ;  /* 0x0000000104137824 */ /* 0x000fce00078e0205 */
.L_x_20:
[----:B------:R-:W-:-:S04]  /*0310*/  IMAD.WIDE.U32 R14, R5, 0x4, R2 ;  /* 0x00000004050e7825 */ /* 0x000fc800078e0002 */
[--C-:B------:R-:W-:Y:S02]  /*0320*/  IMAD.WIDE.U32 R8, R19, 0x4, R2.reuse ;  /* 0x0000000413087825 */ /* 0x100fe400078e0002 */
[----:B------:R-:W2:Y:S02]  /*0330*/  LDG.E R15, desc[UR6][R14.64] ;  /* 0x000000060e0f7981 */ /* 0x000ea4000c1e1900 */
[--C-:B------:R-:W-:Y:S02]  /*0340*/  IMAD.WIDE.U32 R10, R7, 0x4, R2.reuse ;  /* 0x00000004070a7825 */ /* 0x100fe400078e0002 */
[----:B------:R-:W2:Y:S02]  /*0350*/  LDG.E R8, desc[UR6][R8.64] ;  /* 0x0000000608087981 */ /* 0x000ea4000c1e1900 */
[----:B------:R-:W-:Y:S02]  /*0360*/  IMAD.WIDE.U32 R12, R17, 0x4, R2 ;  /* 0x00000004110c7825 */ /* 0x000fe400078e0002 */
[----:B------:R-:W3:Y:S04]  /*0370*/  LDG.E R11, desc[UR6][R10.64] ;  /* 0x000000060a0b7981 */ /* 0x000ee8000c1e1900 */
[----:B------:R-:W3:Y:S01]  /*0380*/  LDG.E R12, desc[UR6][R12.64] ;  /* 0x000000060c0c7981 */ /* 0x000ee2000c1e1900 */
[----:B------:R-:W-:-:S04]  /*0390*/  IADD3 R5, PT, PT, R4, R5, R4 ;  /* 0x0000000504057210 */ /* 0x000fc80007ffe004 */
[----:B------:R-:W-:-:S04]  /*03a0*/  IADD3 R5, PT, PT, R4, R5, R4 ;  /* 0x0000000504057210 */ /* 0x000fc80007ffe004 */
[----:B------:R-:W-:Y:S01]  /*03b0*/  ISETP.GE.U32.AND P0, PT, R5, 0x2000000, PT ;  /* 0x020000000500780c */ /* 0x000fe20003f06070 */
[C---:B------:R-:W-:Y:S01]  /*03c0*/  IMAD R17, R4.reuse, 0x4, R17 ;  /* 0x0000000404117824 */ /* 0x040fe200078e0211 */
[C---:B------:R-:W-:Y:S01]  /*03d0*/  LEA R7, R4.reuse, R7, 0x2 ;  /* 0x0000000704077211 */ /* 0x040fe200078e10ff */
[----:B------:R-:W-:Y:S01]  /*03e0*/  IMAD R19, R4, 0x4, R19 ;  /* 0x0000000404137824 */ /* 0x000fe200078e0213 */
[----:B--2---:R-:W-:-:S04]  /*03f0*/  FMNMX3 R6, R6, R15, R8, !PT ;  /* 0x0000000f06067276 */ /* 0x004fc80007800008 */
[----:B---3--:R-:W-:-:S05]  /*0400*/  FMNMX3 R6, R6, R11, R12, !PT ;  /* 0x0000000b06067276 */ /* 0x008fca000780000c */
[----:B------:R-:W-:Y:S05]  /*0410*/  @!P0 BRA `(.L_x_20) ;  /* 0xfffffffc00bc8947 */ /* 0x000fea000383ffff */
[----:B------:R-:W-:Y:S05]  /*0420*/  BSYNC.RECONVERGENT B0 ;  /* 0x0000000000007941 */ /* 0x000fea0003800200 */
.L_x_19:
[----:B------:R-:W0:Y:S01]  /*0430*/  S2UR UR5, SR_CgaCtaId ;  /* 0x00000000000579c3 */ /* 0x000e220000008800 */
[----:B------:R-:W-:Y:S01]  /*0440*/  UMOV UR4, 0x400 ;  /* 0x0000040000047882 */ /* 0x000fe20000000000 */
[----:B------:R-:W-:Y:S02]  /*0450*/  ISETP.GE.U32.AND P1, PT, R4, 0x2, PT ;  /* 0x000000020400780c */ /* 0x000fe40003f26070 */
[----:B------:R-:W-:Y:S01]  /*0460*/  ISETP.NE.AND P0, PT, R0, RZ, PT ;  /* 0x000000ff0000720c */ /* 0x000fe20003f05270 */
[----:B0-----:R-:W-:-:S06]  /*0470*/  ULEA UR4, UR5, UR4, 0x18 ;  /* 0x0000000405047291 */ /* 0x001fcc000f8ec0ff */
[----:B------:R-:W-:-:S05]  /*0480*/  LEA R3, R0, UR4, 0x2 ;  /* 0x0000000400037c11 */ /* 0x000fca000f8e10ff */
[----:B------:R0:W-:Y:S01]  /*0490*/  STS [R3], R6 ;  /* 0x0000000603007388 */ /* 0x0001e20000000800 */
[----:B------:R-:W-:Y:S06]  /*04a0*/  BAR.SYNC.DEFER_BLOCKING 0x0 ;  /* 0x0000000000007b1d */ /* 0x000fec0000010000 */
[----:B------:R-:W-:Y:S05]  /*04b0*/  @!P1 BRA `(.L_x_21) ;  /* 0x00000000002c9947 */ /* 0x000fea0003800000 */
.L_x_22:
[----:B0-----:R-:W-:-:S04]  /*04c0*/  SHF.R.U32.HI R6, RZ, 0x1, R4 ;  /* 0x00000001ff067819 */ /* 0x001fc80000011604 */
[----:B------:R-:W-:-:S13]  /*04d0*/  ISETP.GE.U32.AND P1, PT, R0, R6, PT ;  /* 0x000000060000720c */ /* 0x000fda0003f26070 */
[----:B------:R-:W-:Y:S01]  /*04e0*/  @!P1 LEA R5, R6, R3, 0x2 ;  /* 0x0000000306059211 */ /* 0x000fe200078e10ff */
[----:B------:R-:W-:Y:S05]  /*04f0*/  @!P1 LDS R2, [R3] ;  /* 0x0000000003029984 */ /* 0x000fea0000000800 */
[----:B------:R-:W0:Y:S02]  /*0500*/  @!P1 LDS R5, [R5] ;  /* 0x0000000005059984 */ /* 0x000e240000000800 */
[----:B0-----:R-:W-:-:S05]  /*0510*/  @!P1 FMNMX R2, R2, R5, !PT ;  /* 0x0000000502029209 */ /* 0x001fca0007800000 */
[----:B------:R1:W-:Y:S01]  /*0520*/  @!P1 STS [R3], R2 ;  /* 0x0000000203009388 */ /* 0x0003e20000000800 */
[----:B------:R-:W-:Y:S01]  /*0530*/  BAR.SYNC.DEFER_BLOCKING 0x0 ;  /* 0x0000000000007b1d */ /* 0x000fe20000010000 */
[----:B------:R-:W-:Y:S01]  /*0540*/  ISETP.GT.U32.AND P1, PT, R4, 0x3, PT ;  /* 0x000000030400780c */ /* 0x000fe20003f24070 */
[----:B------:R-:W-:-:S12]  /*0550*/  IMAD.MOV.U32 R4, RZ, RZ, R6 ;  /* 0x000000ffff047224 */ /* 0x000fd800078e0006 */
[----:B-1----:R-:W-:Y:S05]  /*0560*/  @P1 BRA `(.L_x_22) ;  /* 0xfffffffc00d41947 */ /* 0x002fea000383ffff */
.L_x_21:
[----:B------:R-:W-:Y:S05]  /*0570*/  @P0 EXIT ;  /* 0x000000000000094d */ /* 0x000fea0003800000 */
[----:B------:R-:W1:Y:S01]  /*0580*/  S2UR UR5, SR_CgaCtaId ;  /* 0x00000000000579c3 */ /* 0x000e620000008800 */
[----:B------:R-:W-:-:S07]  /*0590*/  UMOV UR4, 0x400 ;  /* 0x0000040000047882 */ /* 0x000fce0000000000 */
[----:B0-----:R-:W0:Y:S01]  /*05a0*/  LDC.64 R2, c[0x4][0x8] ;  /* 0x01000200ff027b82 */ /* 0x001e220000000a00 */
[----:B-1----:R-:W-:-:S09]  /*05b0*/  ULEA UR4, UR5, UR4, 0x18 ;  /* 0x0000000405047291 */ /* 0x002fd2000f8ec0ff */
[----:B------:R-:W0:Y:S04]  /*05c0*/  LDS R5, [UR4] ;  /* 0x00000004ff057984 */ /* 0x000e280008000800 */
[----:B0-----:R-:W-:Y:S01]  /*05d0*/  STG.E desc[UR6][R2.64], R5 ;  /* 0x0000000502007986 */ /* 0x001fe2000c101906 */
[----:B------:R-:W-:Y:S05]  /*05e0*/  EXIT ;  /* 0x000000000000794d */ /* 0x000fea0003800000 */
.L_x_23:
        /* <DEDUP_REMOVED lines=9> */
.L_x_26:


//--------------------- .nv.global.init           --------------------------
	.section	.nv.global.init,"aw",@progbits
	.align	4
.nv.global.init:
	.type		max_val,@object
	.size		max_val,(.L_1 - max_val)
max_val:
        /*0000*/ 	.byte	0x00, 0x00, 0x80, 0x00
.L_1:


//--------------------- .nv.shared._Z8exponentPfPKf --------------------------
	.section	.nv.shared._Z8exponentPfPKf,"aw",@nobits
	.sectionflags	@""
	.align	4
.nv.shared._Z8exponentPfPKf:
	.zero		1028


//--------------------- .nv.shared.reserved.0     --------------------------
	.section	.nv.shared.reserved.0,"aw",@nobits
	.weak		__nv_reservedSMEM_offset_0_alias
	.size		__nv_reservedSMEM_offset_0_alias, 0, 64
	.other		__nv_reservedSMEM_offset_0_alias,@"STO_CUDA_RESERVED_SHARED STV_DEFAULT"
__nv_reservedSMEM_offset_0_alias:
	.zero		0
	.zero		64


//--------------------- .nv.global                --------------------------
	.section	.nv.global,"aw",@nobits
	.align	4
.nv.global:
	.type		sum_arr,@object
	.size		sum_arr,(.L_0 - sum_arr)
sum_arr:
	.zero		4
.L_0:


//--------------------- .nv.shared._Z5max_nPKf    --------------------------
	.section	.nv.shared._Z5max_nPKf,"aw",@nobits
	.sectionflags	@""
	.align	4
.nv.shared._Z5max_nPKf:
	.zero		5120


//--------------------- .nv.constant0._Z8exponentPfPKf --------------------------
	.section	.nv.constant0._Z8exponentPfPKf,"a",@progbits
	.sectionflags	@""
	.align	4
.nv.constant0._Z8exponentPfPKf:
	.zero		912


//--------------------- .nv.constant0._Z5max_nPKf --------------------------
	.section	.nv.constant0._Z5max_nPKf,"a",@progbits
	.sectionflags	@""
	.align	4
.nv.constant0._Z5max_nPKf:
	.zero		904


//--------------------- SYMBOLS --------------------------

	.type		.nv.reservedSmem.offset0,@object
	.size		.nv.reservedSmem.offset0,0x4
	.type		.nv.reservedSmem.cap,@object
	.size		.nv.reservedSmem.cap,0x4
